	.headerflags	@"EF_CUDA_TEXMODE_UNIFIED EF_CUDA_64BIT_ADDRESS EF_CUDA_ACCELERATORS EF_CUDA_SM90 EF_CUDA_VIRTUAL_SM(EF_CUDA_SM90)"
	.elftype	@"ET_EXEC"


//--------------------- .nv.info                  --------------------------
	.section	.nv.info,"",@"SHT_CUDA_INFO"
	.align	4


	//----- nvinfo : EIATTR_REGCOUNT
	.align		4
        /*0000*/ 	.byte	0x04, 0x2f
        /*0002*/ 	.short	(.L_3 - .L_2)
	.align		4
.L_2:
        /*0004*/ 	.word	index@(triton_poi_fused__native_batch_norm_legit_no_training_17)
        /*0008*/ 	.word	0x00000016


	//----- nvinfo : EIATTR_MIN_STACK_SIZE
	.align		4
.L_3:
        /*000c*/ 	.byte	0x04, 0x12
        /*000e*/ 	.short	(.L_5 - .L_4)
	.align		4
.L_4:
        /*0010*/ 	.word	index@(triton_poi_fused__native_batch_norm_legit_no_training_17)
        /*0014*/ 	.word	0x00000000


	//----- nvinfo : EIATTR_FRAME_SIZE
	.align		4
.L_5:
        /*0018*/ 	.byte	0x04, 0x11
        /*001a*/ 	.short	(.L_7 - .L_6)
	.align		4
.L_6:
        /*001c*/ 	.word	index@(triton_poi_fused__native_batch_norm_legit_no_training_17)
        /*0020*/ 	.word	0x00000000


	//----- nvinfo : EIATTR_MIN_STACK_SIZE
	.align		4
.L_7:
        /*0024*/ 	.byte	0x04, 0x12
        /*0026*/ 	.short	(.L_9 - .L_8)
	.align		4
.L_8:
        /*0028*/ 	.word	index@(triton_poi_fused__native_batch_norm_legit_no_training_17)
        /*002c*/ 	.word	0x00000000
.L_9:


//--------------------- .nv.info.triton_poi_fused__native_batch_norm_legit_no_training_17 --------------------------
	.section	.nv.info.triton_poi_fused__native_batch_norm_legit_no_training_17,"",@"SHT_CUDA_INFO"
	.sectionflags	@""
	.align	4


	//----- nvinfo : EIATTR_CUDA_API_VERSION
	.align		4
        /*0000*/ 	.byte	0x04, 0x37
        /*0002*/ 	.short	(.L_11 - .L_10)
.L_10:
        /*0004*/ 	.word	0x0000007c


	//----- nvinfo : EIATTR_KPARAM_INFO
	.align		4
.L_11:
        /*0008*/ 	.byte	0x04, 0x17
        /*000a*/ 	.short	(.L_13 - .L_12)
.L_12:
        /*000c*/ 	.word	0x00000000
        /*0010*/ 	.short	0x0006
        /*0012*/ 	.short	0x0030
        /*0014*/ 	.byte	0x00, 0xf0, 0x11, 0x00


	//----- nvinfo : EIATTR_KPARAM_INFO
	.align		4
.L_13:
        /*0018*/ 	.byte	0x04, 0x17
        /*001a*/ 	.short	(.L_15 - .L_14)
.L_14:
        /*001c*/ 	.word	0x00000000
        /*0020*/ 	.short	0x0005
        /*0022*/ 	.short	0x0028
        /*0024*/ 	.byte	0x00, 0xf4, 0x21, 0x00


	//----- nvinfo : EIATTR_KPARAM_INFO
	.align		4
.L_15:
        /*0028*/ 	.byte	0x04, 0x17
        /*002a*/ 	.short	(.L_17 - .L_16)
.L_16:
        /*002c*/ 	.word	0x00000000
        /*0030*/ 	.short	0x0004
        /*0032*/ 	.short	0x0020
        /*0034*/ 	.byte	0x00, 0xf4, 0x21, 0x00


	//----- nvinfo : EIATTR_KPARAM_INFO
	.align		4
.L_17:
        /*0038*/ 	.byte	0x04, 0x17
        /*003a*/ 	.short	(.L_19 - .L_18)
.L_18:
        /*003c*/ 	.word	0x00000000
        /*0040*/ 	.short	0x0003
        /*0042*/ 	.short	0x0018
        /*0044*/ 	.byte	0x00, 0xf4, 0x21, 0x00


	//----- nvinfo : EIATTR_KPARAM_INFO
	.align		4
.L_19:
        /*0048*/ 	.byte	0x04, 0x17
        /*004a*/ 	.short	(.L_21 - .L_20)
.L_20:
        /*004c*/ 	.word	0x00000000
        /*0050*/ 	.short	0x0002
        /*0052*/ 	.short	0x0010
        /*0054*/ 	.byte	0x00, 0xf4, 0x21, 0x00


	//----- nvinfo : EIATTR_KPARAM_INFO
	.align		4
.L_21:
        /*0058*/ 	.byte	0x04, 0x17
        /*005a*/ 	.short	(.L_23 - .L_22)
.L_22:
        /*005c*/ 	.word	0x00000000
        /*0060*/ 	.short	0x0001
        /*0062*/ 	.short	0x0008
        /*0064*/ 	.byte	0x00, 0xf4, 0x21, 0x00


	//----- nvinfo : EIATTR_KPARAM_INFO
	.align		4
.L_23:
        /*0068*/ 	.byte	0x04, 0x17
        /*006a*/ 	.short	(.L_25 - .L_24)
.L_24:
        /*006c*/ 	.word	0x00000000
        /*0070*/ 	.short	0x0000
        /*0072*/ 	.short	0x0000
        /*0074*/ 	.byte	0x00, 0xf4, 0x21, 0x00


	//----- nvinfo : EIATTR_SPARSE_MMA_MASK
	.align		4
.L_25:
        /*0078*/ 	.byte	0x03, 0x50
        /*007a*/ 	.short	0x0000


	//----- nvinfo : EIATTR_MAXREG_COUNT
	.align		4
        /*007c*/ 	.byte	0x03, 0x1b
        /*007e*/ 	.short	0x00ff


	//----- nvinfo : EIATTR_EXIT_INSTR_OFFSETS
	.align		4
        /*0080*/ 	.byte	0x04, 0x1c
        /*0082*/ 	.short	(.L_27 - .L_26)


	//   ....[0]....
.L_26:
        /*0084*/ 	.word	0x00000440


	//   ....[1]....
        /*0088*/ 	.word	0x00000460


	//----- nvinfo : EIATTR_REQNTID
	.align		4
.L_27:
        /*008c*/ 	.byte	0x04, 0x10
        /*008e*/ 	.short	(.L_29 - .L_28)
.L_28:
        /*0090*/ 	.word	0x00000080
        /*0094*/ 	.word	0x00000001
        /*0098*/ 	.word	0x00000001


	//----- nvinfo : EIATTR_CBANK_PARAM_SIZE
	.align		4
.L_29:
        /*009c*/ 	.byte	0x03, 0x19
        /*009e*/ 	.short	0x0034


	//----- nvinfo : EIATTR_PARAM_CBANK
	.align		4
        /*00a0*/ 	.byte	0x04, 0x0a
        /*00a2*/ 	.short	(.L_31 - .L_30)
	.align		4
.L_30:
        /*00a4*/ 	.word	index@(.nv.constant0.triton_poi_fused__native_batch_norm_legit_no_training_17)
        /*00a8*/ 	.short	0x0210
        /*00aa*/ 	.short	0x0034


	//----- nvinfo : EIATTR_SW_WAR
	.align		4
.L_31:
        /*00ac*/ 	.byte	0x04, 0x36
        /*00ae*/ 	.short	(.L_33 - .L_32)
.L_32:
        /*00b0*/ 	.word	0x00000008
.L_33:


//--------------------- .nv.callgraph             --------------------------
	.section	.nv.callgraph,"",@"SHT_CUDA_CALLGRAPH"
	.align	4
	.sectionentsize	8
	.align		4
        /*0000*/ 	.word	0x00000000
	.align		4
        /*0004*/ 	.word	0xffffffff
	.align		4
        /*0008*/ 	.word	0x00000000
	.align		4
        /*000c*/ 	.word	0xfffffffe
	.align		4
        /*0010*/ 	.word	0x00000000
	.align		4
        /*0014*/ 	.word	0xfffffffd
	.align		4
        /*0018*/ 	.word	0x00000000
	.align		4
        /*001c*/ 	.word	0xfffffffc


//--------------------- .nv.constant4             --------------------------
	.section	.nv.constant4,"a",@progbits
	.align	8
	.align		8
.nv.constant4:
        /*0000*/ 	.dword	_$_str
	.align		8
        /*0008*/ 	.dword	_$_str_$_2


//--------------------- .text.triton_poi_fused__native_batch_norm_legit_no_training_17 --------------------------
	.section	.text.triton_poi_fused__native_batch_norm_legit_no_training_17,"ax",@progbits
	.align	128
        .global         triton_poi_fused__native_batch_norm_legit_no_training_17
        .type           triton_poi_fused__native_batch_norm_legit_no_training_17,@function
        .size           triton_poi_fused__native_batch_norm_legit_no_training_17,(.L_x_1 - triton_poi_fused__native_batch_norm_legit_no_training_17)
        .other          triton_poi_fused__native_batch_norm_legit_no_training_17,@"STO_CUDA_ENTRY STV_DEFAULT"
triton_poi_fused__native_batch_norm_legit_no_training_17:
.text.triton_poi_fused__native_batch_norm_legit_no_training_17:
[----:B------:R-:W0:Y:S01]  /*0000*/  LDC R1, c[0x0][0x28] ;  /* 0x00000a00ff017b82 */ /* 0x000e220000000800 */
[----:B------:R-:W1:Y:S07]  /*0010*/  S2R R0, SR_TID.X ;  /* 0x0000000000007919 */ /* 0x000e6e0000002100 */
[----:B------:R-:W2:Y:S01]  /*0020*/  LDC.64 R8, c[0x0][0x220] ;  /* 0x00008800ff087b82 */ /* 0x000ea20000000a00 */
[----:B------:R-:W-:Y:S01]  /*0030*/  ULDC.64 UR4, c[0x0][0x208] ;  /* 0x0000820000047ab9 */ /* 0x000fe20000000a00 */
[----:B------:R-:W3:Y:S06]  /*0040*/  S2R R5, SR_CTAID.X ;  /* 0x0000000000057919 */ /* 0x000eec0000002500 */
[----:B------:R-:W4:Y:S08]  /*0050*/  LDC.64 R14, c[0x0][0x218] ;  /* 0x00008600ff0e7b82 */ /* 0x000f300000000a00 */
[----:B------:R-:W5:Y:S08]  /*0060*/  LDC.64 R12, c[0x0][0x210] ;  /* 0x00008400ff0c7b82 */ /* 0x000f700000000a00 */
[----:B------:R-:W4:Y:S01]  /*0070*/  LDC.64 R16, c[0x0][0x228] ;  /* 0x00008a00ff107b82 */ /* 0x000f220000000a00 */
[----:B-1----:R-:W-:-:S07]  /*0080*/  SHF.L.U32 R0, R0, 0x1, RZ ;  /* 0x0000000100007819 */ /* 0x002fce00000006ff */
[----:B------:R-:W1:Y:S01]  /*0090*/  LDC.64 R18, c[0x0][0x230] ;  /* 0x00008c00ff127b82 */ /* 0x000e620000000a00 */
[----:B---3--:R-:W-:Y:S02]  /*00a0*/  SHF.R.S32.HI R3, RZ, 0x17, R5 ;  /* 0x00000017ff037819 */ /* 0x008fe40000011405 */
[----:B------:R-:W-:Y:S02]  /*00b0*/  LOP3.LUT R0, R0, 0xfe, RZ, 0xc0, !PT ;  /* 0x000000fe00007812 */ /* 0x000fe400078ec0ff */
[----:B------:R-:W-:Y:S02]  /*00c0*/  SGXT R3, R3, 0x1 ;  /* 0x000000010303781a */ /* 0x000fe40000000200 */
[----:B------:R-:W-:Y:S02]  /*00d0*/  LEA R0, R5, R0, 0x8 ;  /* 0x0000000005007211 */ /* 0x000fe400078e40ff */
[----:B------:R-:W-:Y:S02]  /*00e0*/  CS2R R4, SRZ ;  /* 0x0000000000047805 */ /* 0x000fe4000001ff00 */
[----:B------:R-:W-:-:S02]  /*00f0*/  LEA.HI R3, R3, R0, RZ, 0x4 ;  /* 0x0000000003037211 */ /* 0x000fc400078f20ff */
[----:B------:R-:W-:Y:S02]  /*0100*/  ISETP.GE.AND P4, PT, R0, 0x800, PT ;  /* 0x000008000000780c */ /* 0x000fe40003f86270 */
[----:B------:R-:W-:-:S04]  /*0110*/  SHF.R.S32.HI R3, RZ, 0x4, R3 ;  /* 0x00000004ff037819 */ /* 0x000fc80000011403 */
[----:B------:R-:W-:-:S04]  /*0120*/  LEA.HI R2, R3, R3, RZ, 0x5 ;  /* 0x0000000303027211 */ /* 0x000fc800078f28ff */
[----:B------:R-:W-:-:S04]  /*0130*/  LOP3.LUT R2, R2, 0xffffffe0, RZ, 0xc0, !PT ;  /* 0xffffffe002027812 */ /* 0x000fc800078ec0ff */
[----:B------:R-:W-:-:S05]  /*0140*/  IADD3 R11, R3, -R2, RZ ;  /* 0x80000002030b7210 */ /* 0x000fca0007ffe0ff */
[----:B--2---:R-:W-:-:S05]  /*0150*/  IMAD.WIDE R8, R11, 0x4, R8 ;  /* 0x000000040b087825 */ /* 0x004fca00078e0208 */
[----:B------:R-:W2:Y:S04]  /*0160*/  @!P4 LDG.E.EL R4, desc[UR4][R8.64] ;  /* 0x000000040804c981 */ /* 0x000ea8000c2e1900 */
[----:B------:R3:W2:Y:S01]  /*0170*/  @!P4 LDG.E.EL R5, desc[UR4][R8.64] ;  /* 0x000000040805c981 */ /* 0x0006a2000c2e1900 */
[----:B------:R-:W-:Y:S02]  /*0180*/  CS2R R6, SRZ ;  /* 0x0000000000067805 */ /* 0x000fe4000001ff00 */
[----:B------:R-:W-:Y:S01]  /*0190*/  CS2R R2, SRZ ;  /* 0x0000000000027805 */ /* 0x000fe2000001ff00 */
[----:B----4-:R-:W-:-:S04]  /*01a0*/  IMAD.WIDE R14, R11, 0x4, R14 ;  /* 0x000000040b0e7825 */ /* 0x010fc800078e020e */
[----:B-----5:R-:W-:Y:S01]  /*01b0*/  IMAD.WIDE R12, R0, 0x4, R12 ;  /* 0x00000004000c7825 */ /* 0x020fe200078e020c */
[----:B------:R-:W4:Y:S04]  /*01c0*/  @!P4 LDG.E.EL R6, desc[UR4][R14.64] ;  /* 0x000000040e06c981 */ /* 0x000f28000c2e1900 */
[----:B------:R-:W4:Y:S01]  /*01d0*/  @!P4 LDG.E.64 R2, desc[UR4][R12.64] ;  /* 0x000000040c02c981 */ /* 0x000f22000c1e1b00 */
[C---:B0-----:R-:W-:Y:S01]  /*01e0*/  IMAD.WIDE R16, R11.reuse, 0x4, R16 ;  /* 0x000000040b107825 */ /* 0x041fe200078e0210 */
[----:B---3--:R-:W-:Y:S02]  /*01f0*/  CS2R R8, SRZ ;  /* 0x0000000000087805 */ /* 0x008fe4000001ff00 */
[----:B------:R0:W3:Y:S01]  /*0200*/  @!P4 LDG.E.EL R7, desc[UR4][R14.64] ;  /* 0x000000040e07c981 */ /* 0x0000e2000c2e1900 */
[----:B-1----:R-:W-:Y:S01]  /*0210*/  IMAD.WIDE R18, R11, 0x4, R18 ;  /* 0x000000040b127825 */ /* 0x002fe200078e0212 */
[----:B------:R-:W-:-:S04]  /*0220*/  CS2R R10, SRZ ;  /* 0x00000000000a7805 */ /* 0x000fc8000001ff00 */
[----:B------:R-:W5:Y:S04]  /*0230*/  @!P4 LDG.E.EL R8, desc[UR4][R18.64] ;  /* 0x000000041208c981 */ /* 0x000f68000c2e1900 */
[----:B------:R-:W5:Y:S04]  /*0240*/  @!P4 LDG.E.EL R11, desc[UR4][R16.64] ;  /* 0x00000004100bc981 */ /* 0x000f68000c2e1900 */
[----:B------:R-:W3:Y:S04]  /*0250*/  @!P4 LDG.E.EL R10, desc[UR4][R16.64] ;  /* 0x00000004100ac981 */ /* 0x000ee8000c2e1900 */
[----:B------:R-:W3:Y:S01]  /*0260*/  @!P4 LDG.E.EL R9, desc[UR4][R18.64] ;  /* 0x000000041209c981 */ /* 0x000ee2000c2e1900 */
[----:B0-----:R-:W-:Y:S01]  /*0270*/  HFMA2.MMA R15, -RZ, RZ, 1.625, 0 ;  /* 0x3e800000ff0f7435 */ /* 0x001fe200000001ff */
[----:B--2---:R-:W-:Y:S01]  /*0280*/  FADD R4, R4, 9.9999997473787516356e-06 ;  /* 0x3727c5ac04047421 */ /* 0x004fe20000000000 */
[----:B------:R-:W-:-:S03]  /*0290*/  FADD R12, R5, 9.9999997473787516356e-06 ;  /* 0x3727c5ac050c7421 */ /* 0x000fc60000000000 */
[----:B------:R0:W1:Y:S08]  /*02a0*/  MUFU.SQRT R13, R4 ;  /* 0x00000004000d7308 */ /* 0x0000700000002000 */
[----:B------:R-:W2:Y:S01]  /*02b0*/  MUFU.SQRT R14, R12 ;  /* 0x0000000c000e7308 */ /* 0x000ea20000002000 */
[----:B0-----:R-:W0:Y:S01]  /*02c0*/  LDC.64 R4, c[0x0][0x238] ;  /* 0x00008e00ff047b82 */ /* 0x001e220000000a00 */
[----:B-1----:R-:W-:-:S02]  /*02d0*/  FSETP.GT.AND P0, PT, R13, 8.50705917302346158658e+37, PT ;  /* 0x7e8000000d00780b */ /* 0x002fc40003f04000 */
[----:B------:R-:W-:Y:S02]  /*02e0*/  FSETP.GEU.AND P2, PT, R13, 1.175494350822287508e-38, PT ;  /* 0x008000000d00780b */ /* 0x000fe40003f4e000 */
[C---:B--2---:R-:W-:Y:S02]  /*02f0*/  FSETP.GT.AND P1, PT, R14.reuse, 8.50705917302346158658e+37, PT ;  /* 0x7e8000000e00780b */ /* 0x044fe40003f24000 */
[----:B------:R-:W-:-:S07]  /*0300*/  FSETP.GEU.AND P3, PT, R14, 1.175494350822287508e-38, PT ;  /* 0x008000000e00780b */ /* 0x000fce0003f6e000 */
[----:B------:R-:W-:-:S04]  /*0310*/  @P0 FMUL R13, R13, 0.25 ;  /* 0x3e8000000d0d0820 */ /* 0x000fc80000400000 */
[----:B------:R-:W-:Y:S01]  /*0320*/  @!P2 FMUL R13, R13, 16777216 ;  /* 0x4b8000000d0da820 */ /* 0x000fe20000400000 */
[----:B------:R-:W-:-:S04]  /*0330*/  @P1 FMUL R14, R14, 0.25 ;  /* 0x3e8000000e0e1820 */ /* 0x000fc80000400000 */
[----:B------:R-:W-:Y:S01]  /*0340*/  @!P3 FMUL R14, R14, 16777216 ;  /* 0x4b8000000e0eb820 */ /* 0x000fe20000400000 */
[----:B------:R-:W1:Y:S01]  /*0350*/  MUFU.RCP R13, R13 ;  /* 0x0000000d000d7308 */ /* 0x000e620000001000 */
[----:B------:R-:W-:-:S07]  /*0360*/  FSEL R12, R15, 1, P0 ;  /* 0x3f8000000f0c7808 */ /* 0x000fce0000000000 */
[----:B------:R-:W2:Y:S01]  /*0370*/  MUFU.RCP R14, R14 ;  /* 0x0000000e000e7308 */ /* 0x000ea20000001000 */
[----:B------:R-:W-:Y:S01]  /*0380*/  FSEL R15, R15, 1, P1 ;  /* 0x3f8000000f0f7808 */ /* 0x000fe20000800000 */
[----:B------:R-:W-:Y:S01]  /*0390*/  @!P2 FMUL R12, R12, 16777216 ;  /* 0x4b8000000c0ca820 */ /* 0x000fe20000400000 */
[----:B----4-:R-:W-:-:S03]  /*03a0*/  FADD R3, -R6, R3 ;  /* 0x0000000306037221 */ /* 0x010fc60000000100 */
[----:B------:R-:W-:Y:S01]  /*03b0*/  @!P3 FMUL R15, R15, 16777216 ;  /* 0x4b8000000f0fb820 */ /* 0x000fe20000400000 */
[----:B---3--:R-:W-:Y:S01]  /*03c0*/  FADD R2, -R7, R2 ;  /* 0x0000000207027221 */ /* 0x008fe20000000100 */
[----:B-1----:R-:W-:Y:S02]  /*03d0*/  FMUL R13, R13, R12 ;  /* 0x0000000c0d0d7220 */ /* 0x002fe40000400000 */
[----:B--2---:R-:W-:Y:S02]  /*03e0*/  FMUL R6, R14, R15 ;  /* 0x0000000f0e067220 */ /* 0x004fe40000400000 */
[----:B------:R-:W-:Y:S02]  /*03f0*/  FMUL R13, R2, R13 ;  /* 0x0000000d020d7220 */ /* 0x000fe40000400000 */
[----:B------:R-:W-:Y:S01]  /*0400*/  FMUL R6, R3, R6 ;  /* 0x0000000603067220 */ /* 0x000fe20000400000 */
[----:B0-----:R-:W-:-:S04]  /*0410*/  IMAD.WIDE R4, R0, 0x4, R4 ;  /* 0x0000000400047825 */ /* 0x001fc800078e0204 */
[----:B-----5:R-:W-:Y:S01]  /*0420*/  FFMA R8, R13, R11, R8 ;  /* 0x0000000b0d087223 */ /* 0x020fe20000000008 */
[----:B------:R-:W-:Y:S01]  /*0430*/  FFMA R9, R6, R10, R9 ;  /* 0x0000000a06097223 */ /* 0x000fe20000000009 */
[----:B------:R-:W-:Y:S06]  /*0440*/  @P4 EXIT ;  /* 0x000000000000494d */ /* 0x000fec0003800000 */
[----:B------:R-:W-:Y:S01]  /*0450*/  STG.E.64 desc[UR4][R4.64], R8 ;  /* 0x0000000804007986 */ /* 0x000fe2000c101b04 */
[----:B------:R-:W-:Y:S05]  /*0460*/  EXIT ;  /* 0x000000000000794d */ /* 0x000fea0003800000 */
.L_x_0:
[----:B------:R-:W-:-:S00]  /*0470*/  BRA `(.L_x_0) ;  /* 0xfffffffc00fc7947 */ /* 0x000fc0000383ffff */
[----:B------:R-:W-:-:S00]  /*0480*/  NOP ;  /* 0x0000000000007918 */ /* 0x000fc00000000000 */
[----:B------:R-:W-:-:S00]  /*0490*/  NOP ;  /* 0x0000000000007918 */ /* 0x000fc00000000000 */
[----:B------:R-:W-:-:S00]  /*04a0*/  NOP ;  /* 0x0000000000007918 */ /* 0x000fc00000000000 */
[----:B------:R-:W-:-:S00]  /*04b0*/  NOP ;  /* 0x0000000000007918 */ /* 0x000fc00000000000 */
[----:B------:R-:W-:-:S00]  /*04c0*/  NOP ;  /* 0x0000000000007918 */ /* 0x000fc00000000000 */
[----:B------:R-:W-:-:S00]  /*04d0*/  NOP ;  /* 0x0000000000007918 */ /* 0x000fc00000000000 */
[----:B------:R-:W-:-:S00]  /*04e0*/  NOP ;  /* 0x0000000000007918 */ /* 0x000fc00000000000 */
[----:B------:R-:W-:-:S00]  /*04f0*/  NOP ;  /* 0x0000000000007918 */ /* 0x000fc00000000000 */
.L_x_1:


//--------------------- .nv.global.init           --------------------------
	.section	.nv.global.init,"aw",@progbits
.nv.global.init:
	.type		_$_str,@object
	.size		_$_str,(_$_str_$_2 - _$_str)
_$_str:
        /*0000*/ 	.byte	0x5f, 0x5f, 0x43, 0x55, 0x44, 0x41, 0x5f, 0x46, 0x54, 0x5a, 0x00
	.type		_$_str_$_2,@object
	.size		_$_str_$_2,(.L_1 - _$_str_$_2)
_$_str_$_2:
        /*000b*/ 	.byte	0x5f, 0x5f, 0x43, 0x55, 0x44, 0x41, 0x5f, 0x50, 0x52, 0x45, 0x43, 0x5f, 0x53, 0x51, 0x52, 0x54
        /*001b*/ 	.byte	0x00
.L_1:


//--------------------- .nv.constant0.triton_poi_fused__native_batch_norm_legit_no_training_17 --------------------------
	.section	.nv.constant0.triton_poi_fused__native_batch_norm_legit_no_training_17,"a",@progbits
	.sectionflags	@""
	.align	4
.nv.constant0.triton_poi_fused__native_batch_norm_legit_no_training_17:
	.zero		580
